	.headerflags	@"EF_CUDA_TEXMODE_UNIFIED EF_CUDA_64BIT_ADDRESS EF_CUDA_ACCELERATORS EF_CUDA_SM90 EF_CUDA_VIRTUAL_SM(EF_CUDA_SM90)"
	.elftype	@"ET_EXEC"


//--------------------- .nv.info                  --------------------------
	.section	.nv.info,"",@"SHT_CUDA_INFO"
	.align	4


	//----- nvinfo : EIATTR_REGCOUNT
	.align		4
        /*0000*/ 	.byte	0x04, 0x2f
        /*0002*/ 	.short	(.L_3 - .L_2)
	.align		4
.L_2:
        /*0004*/ 	.word	index@(triton_poi_fused__native_batch_norm_legit_no_training_add_convolution_relu_threshold_backward_1)
        /*0008*/ 	.word	0x0000001e


	//----- nvinfo : EIATTR_MIN_STACK_SIZE
	.align		4
.L_3:
        /*000c*/ 	.byte	0x04, 0x12
        /*000e*/ 	.short	(.L_5 - .L_4)
	.align		4
.L_4:
        /*0010*/ 	.word	index@(triton_poi_fused__native_batch_norm_legit_no_training_add_convolution_relu_threshold_backward_1)
        /*0014*/ 	.word	0x00000000


	//----- nvinfo : EIATTR_FRAME_SIZE
	.align		4
.L_5:
        /*0018*/ 	.byte	0x04, 0x11
        /*001a*/ 	.short	(.L_7 - .L_6)
	.align		4
.L_6:
        /*001c*/ 	.word	index@(triton_poi_fused__native_batch_norm_legit_no_training_add_convolution_relu_threshold_backward_1)
        /*0020*/ 	.word	0x00000000


	//----- nvinfo : EIATTR_MIN_STACK_SIZE
	.align		4
.L_7:
        /*0024*/ 	.byte	0x04, 0x12
        /*0026*/ 	.short	(.L_9 - .L_8)
	.align		4
.L_8:
        /*0028*/ 	.word	index@(triton_poi_fused__native_batch_norm_legit_no_training_add_convolution_relu_threshold_backward_1)
        /*002c*/ 	.word	0x00000000
.L_9:


//--------------------- .nv.info.triton_poi_fused__native_batch_norm_legit_no_training_add_convolution_relu_threshold_backward_1 --------------------------
	.section	.nv.info.triton_poi_fused__native_batch_norm_legit_no_training_add_convolution_relu_threshold_backward_1,"",@"SHT_CUDA_INFO"
	.sectionflags	@""
	.align	4


	//----- nvinfo : EIATTR_CUDA_API_VERSION
	.align		4
        /*0000*/ 	.byte	0x04, 0x37
        /*0002*/ 	.short	(.L_11 - .L_10)
.L_10:
        /*0004*/ 	.word	0x0000007c


	//----- nvinfo : EIATTR_KPARAM_INFO
	.align		4
.L_11:
        /*0008*/ 	.byte	0x04, 0x17
        /*000a*/ 	.short	(.L_13 - .L_12)
.L_12:
        /*000c*/ 	.word	0x00000000
        /*0010*/ 	.short	0x000a
        /*0012*/ 	.short	0x0050
        /*0014*/ 	.byte	0x00, 0xf0, 0x11, 0x00


	//----- nvinfo : EIATTR_KPARAM_INFO
	.align		4
.L_13:
        /*0018*/ 	.byte	0x04, 0x17
        /*001a*/ 	.short	(.L_15 - .L_14)
.L_14:
        /*001c*/ 	.word	0x00000000
        /*0020*/ 	.short	0x0009
        /*0022*/ 	.short	0x0048
        /*0024*/ 	.byte	0x00, 0xf4, 0x21, 0x00


	//----- nvinfo : EIATTR_KPARAM_INFO
	.align		4
.L_15:
        /*0028*/ 	.byte	0x04, 0x17
        /*002a*/ 	.short	(.L_17 - .L_16)
.L_16:
        /*002c*/ 	.word	0x00000000
        /*0030*/ 	.short	0x0008
        /*0032*/ 	.short	0x0040
        /*0034*/ 	.byte	0x00, 0xf4, 0x21, 0x00


	//----- nvinfo : EIATTR_KPARAM_INFO
	.align		4
.L_17:
        /*0038*/ 	.byte	0x04, 0x17
        /*003a*/ 	.short	(.L_19 - .L_18)
.L_18:
        /*003c*/ 	.word	0x00000000
        /*0040*/ 	.short	0x0007
        /*0042*/ 	.short	0x0038
        /*0044*/ 	.byte	0x00, 0xf4, 0x21, 0x00


	//----- nvinfo : EIATTR_KPARAM_INFO
	.align		4
.L_19:
        /*0048*/ 	.byte	0x04, 0x17
        /*004a*/ 	.short	(.L_21 - .L_20)
.L_20:
        /*004c*/ 	.word	0x00000000
        /*0050*/ 	.short	0x0006
        /*0052*/ 	.short	0x0030
        /*0054*/ 	.byte	0x00, 0xf4, 0x21, 0x00


	//----- nvinfo : EIATTR_KPARAM_INFO
	.align		4
.L_21:
        /*0058*/ 	.byte	0x04, 0x17
        /*005a*/ 	.short	(.L_23 - .L_22)
.L_22:
        /*005c*/ 	.word	0x00000000
        /*0060*/ 	.short	0x0005
        /*0062*/ 	.short	0x0028
        /*0064*/ 	.byte	0x00, 0xf4, 0x21, 0x00


	//----- nvinfo : EIATTR_KPARAM_INFO
	.align		4
.L_23:
        /*0068*/ 	.byte	0x04, 0x17
        /*006a*/ 	.short	(.L_25 - .L_24)
.L_24:
        /*006c*/ 	.word	0x00000000
        /*0070*/ 	.short	0x0004
        /*0072*/ 	.short	0x0020
        /*0074*/ 	.byte	0x00, 0xf4, 0x21, 0x00


	//----- nvinfo : EIATTR_KPARAM_INFO
	.align		4
.L_25:
        /*0078*/ 	.byte	0x04, 0x17
        /*007a*/ 	.short	(.L_27 - .L_26)
.L_26:
        /*007c*/ 	.word	0x00000000
        /*0080*/ 	.short	0x0003
        /*0082*/ 	.short	0x0018
        /*0084*/ 	.byte	0x00, 0xf4, 0x21, 0x00


	//----- nvinfo : EIATTR_KPARAM_INFO
	.align		4
.L_27:
        /*0088*/ 	.byte	0x04, 0x17
        /*008a*/ 	.short	(.L_29 - .L_28)
.L_28:
        /*008c*/ 	.word	0x00000000
        /*0090*/ 	.short	0x0002
        /*0092*/ 	.short	0x0010
        /*0094*/ 	.byte	0x00, 0xf4, 0x21, 0x00


	//----- nvinfo : EIATTR_KPARAM_INFO
	.align		4
.L_29:
        /*0098*/ 	.byte	0x04, 0x17
        /*009a*/ 	.short	(.L_31 - .L_30)
.L_30:
        /*009c*/ 	.word	0x00000000
        /*00a0*/ 	.short	0x0001
        /*00a2*/ 	.short	0x0008
        /*00a4*/ 	.byte	0x00, 0xf4, 0x21, 0x00


	//----- nvinfo : EIATTR_KPARAM_INFO
	.align		4
.L_31:
        /*00a8*/ 	.byte	0x04, 0x17
        /*00aa*/ 	.short	(.L_33 - .L_32)
.L_32:
        /*00ac*/ 	.word	0x00000000
        /*00b0*/ 	.short	0x0000
        /*00b2*/ 	.short	0x0000
        /*00b4*/ 	.byte	0x00, 0xf4, 0x21, 0x00


	//----- nvinfo : EIATTR_SPARSE_MMA_MASK
	.align		4
.L_33:
        /*00b8*/ 	.byte	0x03, 0x50
        /*00ba*/ 	.short	0x0000


	//----- nvinfo : EIATTR_MAXREG_COUNT
	.align		4
        /*00bc*/ 	.byte	0x03, 0x1b
        /*00be*/ 	.short	0x00ff


	//----- nvinfo : EIATTR_EXIT_INSTR_OFFSETS
	.align		4
        /*00c0*/ 	.byte	0x04, 0x1c
        /*00c2*/ 	.short	(.L_35 - .L_34)


	//   ....[0]....
.L_34:
        /*00c4*/ 	.word	0x00000680


	//   ....[1]....
        /*00c8*/ 	.word	0x000006a0


	//----- nvinfo : EIATTR_REQNTID
	.align		4
.L_35:
        /*00cc*/ 	.byte	0x04, 0x10
        /*00ce*/ 	.short	(.L_37 - .L_36)
.L_36:
        /*00d0*/ 	.word	0x00000080
        /*00d4*/ 	.word	0x00000001
        /*00d8*/ 	.word	0x00000001


	//----- nvinfo : EIATTR_CBANK_PARAM_SIZE
	.align		4
.L_37:
        /*00dc*/ 	.byte	0x03, 0x19
        /*00de*/ 	.short	0x0054


	//----- nvinfo : EIATTR_PARAM_CBANK
	.align		4
        /*00e0*/ 	.byte	0x04, 0x0a
        /*00e2*/ 	.short	(.L_39 - .L_38)
	.align		4
.L_38:
        /*00e4*/ 	.word	index@(.nv.constant0.triton_poi_fused__native_batch_norm_legit_no_training_add_convolution_relu_threshold_backward_1)
        /*00e8*/ 	.short	0x0210
        /*00ea*/ 	.short	0x0054


	//----- nvinfo : EIATTR_SW_WAR
	.align		4
.L_39:
        /*00ec*/ 	.byte	0x04, 0x36
        /*00ee*/ 	.short	(.L_41 - .L_40)
.L_40:
        /*00f0*/ 	.word	0x00000008
.L_41:


//--------------------- .nv.callgraph             --------------------------
	.section	.nv.callgraph,"",@"SHT_CUDA_CALLGRAPH"
	.align	4
	.sectionentsize	8
	.align		4
        /*0000*/ 	.word	0x00000000
	.align		4
        /*0004*/ 	.word	0xffffffff
	.align		4
        /*0008*/ 	.word	0x00000000
	.align		4
        /*000c*/ 	.word	0xfffffffe
	.align		4
        /*0010*/ 	.word	0x00000000
	.align		4
        /*0014*/ 	.word	0xfffffffd
	.align		4
        /*0018*/ 	.word	0x00000000
	.align		4
        /*001c*/ 	.word	0xfffffffc


//--------------------- .nv.constant4             --------------------------
	.section	.nv.constant4,"a",@progbits
	.align	8
	.align		8
.nv.constant4:
        /*0000*/ 	.dword	_$_str
	.align		8
        /*0008*/ 	.dword	_$_str_$_2


//--------------------- .text.triton_poi_fused__native_batch_norm_legit_no_training_add_convolution_relu_threshold_backward_1 --------------------------
	.section	.text.triton_poi_fused__native_batch_norm_legit_no_training_add_convolution_relu_threshold_backward_1,"ax",@progbits
	.align	128
        .global         triton_poi_fused__native_batch_norm_legit_no_training_add_convolution_relu_threshold_backward_1
        .type           triton_poi_fused__native_batch_norm_legit_no_training_add_convolution_relu_threshold_backward_1,@function
        .size           triton_poi_fused__native_batch_norm_legit_no_training_add_convolution_relu_threshold_backward_1,(.L_x_1 - triton_poi_fused__native_batch_norm_legit_no_training_add_convolution_relu_threshold_backward_1)
        .other          triton_poi_fused__native_batch_norm_legit_no_training_add_convolution_relu_threshold_backward_1,@"STO_CUDA_ENTRY STV_DEFAULT"
triton_poi_fused__native_batch_norm_legit_no_training_add_convolution_relu_threshold_backward_1:
.text.triton_poi_fused__native_batch_norm_legit_no_training_add_convolution_relu_threshold_backward_1:
[----:B------:R-:W0:Y:S01]  /*0000*/  LDC R1, c[0x0][0x28] ;  /* 0x00000a00ff017b82 */ /* 0x000e220000000800 */
[----:B------:R-:W1:Y:S07]  /*0010*/  S2R R0, SR_TID.X ;  /* 0x0000000000007919 */ /* 0x000e6e0000002100 */
[----:B------:R-:W2:Y:S01]  /*0020*/  LDC.64 R8, c[0x0][0x238] ;  /* 0x00008e00ff087b82 */ /* 0x000ea20000000a00 */
[----:B------:R-:W-:Y:S01]  /*0030*/  ULDC.64 UR4, c[0x0][0x208] ;  /* 0x0000820000047ab9 */ /* 0x000fe20000000a00 */
[----:B------:R-:W3:Y:S06]  /*0040*/  S2R R5, SR_CTAID.X ;  /* 0x0000000000057919 */ /* 0x000eec0000002500 */
[----:B------:R-:W4:Y:S08]  /*0050*/  LDC.64 R26, c[0x0][0x218] ;  /* 0x00008600ff1a7b82 */ /* 0x000f300000000a00 */
[----:B------:R-:W5:Y:S08]  /*0060*/  LDC.64 R20, c[0x0][0x220] ;  /* 0x00008800ff147b82 */ /* 0x000f700000000a00 */
[----:B------:R-:W2:Y:S08]  /*0070*/  LDC.64 R18, c[0x0][0x228] ;  /* 0x00008a00ff127b82 */ /* 0x000eb00000000a00 */
[----:B------:R-:W2:Y:S01]  /*0080*/  LDC.64 R22, c[0x0][0x210] ;  /* 0x00008400ff167b82 */ /* 0x000ea20000000a00 */
[----:B-1----:R-:W-:-:S07]  /*0090*/  SHF.L.U32 R0, R0, 0x1, RZ ;  /* 0x0000000100007819 */ /* 0x002fce00000006ff */
[----:B------:R-:W1:Y:S01]  /*00a0*/  LDC.64 R16, c[0x0][0x230] ;  /* 0x00008c00ff107b82 */ /* 0x000e620000000a00 */
[----:B---3--:R-:W-:-:S07]  /*00b0*/  SHF.R.S32.HI R3, RZ, 0x17, R5 ;  /* 0x00000017ff037819 */ /* 0x008fce0000011405 */
[----:B------:R-:W3:Y:S01]  /*00c0*/  LDC.64 R12, c[0x0][0x240] ;  /* 0x00009000ff0c7b82 */ /* 0x000ee20000000a00 */
[----:B------:R-:W-:-:S07]  /*00d0*/  LOP3.LUT R0, R0, 0xfe, RZ, 0xc0, !PT ;  /* 0x000000fe00007812 */ /* 0x000fce00078ec0ff */
[----:B------:R-:W1:Y:S01]  /*00e0*/  LDC.64 R14, c[0x0][0x248] ;  /* 0x00009200ff0e7b82 */ /* 0x000e620000000a00 */
[----:B------:R-:W-:Y:S02]  /*00f0*/  SGXT R3, R3, 0x1 ;  /* 0x000000010303781a */ /* 0x000fe40000000200 */
[----:B------:R-:W-:Y:S02]  /*0100*/  CS2R R6, SRZ ;  /* 0x0000000000067805 */ /* 0x000fe4000001ff00 */
[----:B------:R-:W-:Y:S02]  /*0110*/  LEA R2, R5, R0, 0x8 ;  /* 0x0000000005027211 */ /* 0x000fe400078e40ff */
[----:B------:R-:W-:Y:S02]  /*0120*/  CS2R R4, SRZ ;  /* 0x0000000000047805 */ /* 0x000fe4000001ff00 */
[----:B------:R-:W-:Y:S02]  /*0130*/  CS2R R24, SRZ ;  /* 0x0000000000187805 */ /* 0x000fe4000001ff00 */
[----:B------:R-:W-:-:S02]  /*0140*/  CS2R R10, SRZ ;  /* 0x00000000000a7805 */ /* 0x000fc4000001ff00 */
[----:B------:R-:W-:Y:S01]  /*0150*/  LEA.HI R3, R3, R2, RZ, 0x4 ;  /* 0x0000000203037211 */ /* 0x000fe200078f20ff */
[----:B------:R-:W-:Y:S01]  /*0160*/  ULDC.64 UR6, c[0x0][0x258] ;  /* 0x0000960000067ab9 */ /* 0x000fe20000000a00 */
[----:B------:R-:W-:Y:S02]  /*0170*/  ISETP.GE.AND P0, PT, R2, 0x100, PT ;  /* 0x000001000200780c */ /* 0x000fe40003f06270 */
[----:B------:R-:W-:-:S04]  /*0180*/  SHF.R.S32.HI R3, RZ, 0x4, R3 ;  /* 0x00000004ff037819 */ /* 0x000fc80000011403 */
[----:B------:R-:W-:-:S04]  /*0190*/  LEA.HI R0, R3, R3, RZ, 0x2 ;  /* 0x0000000303007211 */ /* 0x000fc800078f10ff */
[----:B------:R-:W-:-:S05]  /*01a0*/  LOP3.LUT R0, R0, 0xfffffffc, RZ, 0xc0, !PT ;  /* 0xfffffffc00007812 */ /* 0x000fca00078ec0ff */
[----:B------:R-:W-:Y:S01]  /*01b0*/  IMAD.IADD R3, R3, 0x1, -R0 ;  /* 0x0000000103037824 */ /* 0x000fe200078e0a00 */
[----:B------:R-:W-:-:S03]  /*01c0*/  HFMA2.MMA R0, -RZ, RZ, 0, 0 ;  /* 0x00000000ff007435 */ /* 0x000fc600000001ff */
[----:B--2---:R-:W-:-:S05]  /*01d0*/  IMAD.WIDE R8, R3, 0x4, R8 ;  /* 0x0000000403087825 */ /* 0x004fca00078e0208 */
[----:B------:R-:W2:Y:S04]  /*01e0*/  @!P0 LDG.E.EL R4, desc[UR4][R8.64] ;  /* 0x0000000408048981 */ /* 0x000ea8000c2e1900 */
[----:B------:R1:W2:Y:S01]  /*01f0*/  @!P0 LDG.E.EL R0, desc[UR4][R8.64] ;  /* 0x0000000408008981 */ /* 0x0002a2000c2e1900 */
[----:B----4-:R-:W-:-:S04]  /*0200*/  IMAD.WIDE R26, R3, 0x4, R26 ;  /* 0x00000004031a7825 */ /* 0x010fc800078e021a */
[C---:B-----5:R-:W-:Y:S01]  /*0210*/  IMAD.WIDE R20, R2.reuse, 0x4, R20 ;  /* 0x0000000402147825 */ /* 0x060fe200078e0214 */
[----:B------:R-:W4:Y:S03]  /*0220*/  @!P0 LDG.E.EL R5, desc[UR4][R26.64] ;  /* 0x000000041a058981 */ /* 0x000f26000c2e1900 */
[C---:B0-----:R-:W-:Y:S01]  /*0230*/  IMAD.WIDE R18, R3.reuse, 0x4, R18 ;  /* 0x0000000403127825 */ /* 0x041fe200078e0212 */
[----:B-1----:R-:W-:Y:S01]  /*0240*/  CS2R R8, SRZ ;  /* 0x0000000000087805 */ /* 0x002fe2000001ff00 */
[----:B------:R0:W5:Y:S02]  /*0250*/  @!P0 LDG.E.EL R6, desc[UR4][R26.64] ;  /* 0x000000041a068981 */ /* 0x000164000c2e1900 */
[----:B------:R-:W-:Y:S02]  /*0260*/  IMAD.WIDE R22, R2, 0x4, R22 ;  /* 0x0000000402167825 */ /* 0x000fe400078e0216 */
[----:B------:R1:W4:Y:S04]  /*0270*/  @!P0 LDG.E.64 R10, desc[UR4][R20.64] ;  /* 0x00000004140a8981 */ /* 0x000328000c1e1b00 */
[----:B------:R-:W4:Y:S01]  /*0280*/  @!P0 LDG.E.EL R24, desc[UR4][R18.64] ;  /* 0x0000000412188981 */ /* 0x000f22000c2e1900 */
[----:B------:R-:W-:-:S03]  /*0290*/  IMAD.WIDE R16, R3, 0x4, R16 ;  /* 0x0000000403107825 */ /* 0x000fc600078e0210 */
[----:B------:R1:W5:Y:S01]  /*02a0*/  @!P0 LDG.E.EL R7, desc[UR4][R18.64] ;  /* 0x0000000412078981 */ /* 0x000362000c2e1900 */
[----:B0-----:R-:W-:-:S03]  /*02b0*/  IMAD.MOV.U32 R26, RZ, RZ, RZ ;  /* 0x000000ffff1a7224 */ /* 0x001fc600078e00ff */
[----:B------:R-:W5:Y:S01]  /*02c0*/  @!P0 LDG.E.64 R8, desc[UR4][R22.64] ;  /* 0x0000000416088981 */ /* 0x000f62000c1e1b00 */
[----:B---3--:R-:W-:-:S03]  /*02d0*/  IMAD.WIDE R12, R3, 0x4, R12 ;  /* 0x00000004030c7825 */ /* 0x008fc600078e020c */
[----:B------:R-:W3:Y:S01]  /*02e0*/  @!P0 LDG.E.EL R25, desc[UR4][R16.64] ;  /* 0x0000000410198981 */ /* 0x000ee2000c2e1900 */
[----:B------:R-:W-:Y:S01]  /*02f0*/  IMAD.WIDE R14, R3, 0x4, R14 ;  /* 0x00000004030e7825 */ /* 0x000fe200078e020e */
[----:B------:R-:W-:Y:S02]  /*0300*/  MOV R3, RZ ;  /* 0x000000ff00037202 */ /* 0x000fe40000000f00 */
[----:B------:R0:W3:Y:S01]  /*0310*/  @!P0 LDG.E.EL R26, desc[UR4][R16.64] ;  /* 0x00000004101a8981 */ /* 0x0000e2000c2e1900 */
[----:B-1----:R-:W-:Y:S01]  /*0320*/  IMAD.MOV.U32 R20, RZ, RZ, RZ ;  /* 0x000000ffff147224 */ /* 0x002fe200078e00ff */
[----:B------:R-:W-:Y:S02]  /*0330*/  CS2R R18, SRZ ;  /* 0x0000000000127805 */ /* 0x000fe4000001ff00 */
[----:B------:R-:W3:Y:S04]  /*0340*/  @!P0 LDG.E.EL R3, desc[UR4][R12.64] ;  /* 0x000000040c038981 */ /* 0x000ee8000c2e1900 */
[----:B------:R1:W3:Y:S04]  /*0350*/  @!P0 LDG.E.EL R20, desc[UR4][R12.64] ;  /* 0x000000040c148981 */ /* 0x0002e8000c2e1900 */
[----:B------:R-:W3:Y:S04]  /*0360*/  @!P0 LDG.E.EL R19, desc[UR4][R14.64] ;  /* 0x000000040e138981 */ /* 0x000ee8000c2e1900 */
[----:B------:R-:W3:Y:S01]  /*0370*/  @!P0 LDG.E.EL R18, desc[UR4][R14.64] ;  /* 0x000000040e128981 */ /* 0x000ee2000c2e1900 */
[----:B--2---:R-:W-:Y:S01]  /*0380*/  FADD R4, R4, 9.9999997473787516356e-06 ;  /* 0x3727c5ac04047421 */ /* 0x004fe20000000000 */
[----:B------:R-:W-:-:S03]  /*0390*/  FADD R0, R0, 9.9999997473787516356e-06 ;  /* 0x3727c5ac00007421 */ /* 0x000fc60000000000 */
[----:B0-----:R0:W2:Y:S08]  /*03a0*/  MUFU.SQRT R16, R4 ;  /* 0x0000000400107308 */ /* 0x0010b00000002000 */
[----:B------:R-:W5:Y:S01]  /*03b0*/  MUFU.SQRT R17, R0 ;  /* 0x0000000000117308 */ /* 0x000f620000002000 */
[----:B0-----:R-:W-:Y:S01]  /*03c0*/  HFMA2.MMA R4, -RZ, RZ, 1.625, 0 ;  /* 0x3e800000ff047435 */ /* 0x001fe200000001ff */
[----:B--2---:R-:W-:-:S02]  /*03d0*/  FSETP.GT.AND P1, PT, R16, 8.50705917302346158658e+37, PT ;  /* 0x7e8000001000780b */ /* 0x004fc40003f24000 */
[----:B------:R-:W-:Y:S01]  /*03e0*/  FSETP.GEU.AND P3, PT, R16, 1.175494350822287508e-38, PT ;  /* 0x008000001000780b */ /* 0x000fe20003f6e000 */
[----:B----4-:R-:W-:-:S06]  /*03f0*/  FADD R11, R24, R11 ;  /* 0x0000000b180b7221 */ /* 0x010fcc0000000000 */
[----:B-1----:R-:W-:Y:S01]  /*0400*/  FSEL R13, R4, 1, P1 ;  /* 0x3f800000040d7808 */ /* 0x002fe20000800000 */
[----:B-----5:R-:W-:Y:S01]  /*0410*/  FADD R7, R7, R10 ;  /* 0x0000000a07077221 */ /* 0x020fe20000000000 */
[C---:B------:R-:W-:Y:S02]  /*0420*/  FSETP.GT.AND P2, PT, R17.reuse, 8.50705917302346158658e+37, PT ;  /* 0x7e8000001100780b */ /* 0x040fe40003f44000 */
[----:B------:R-:W-:Y:S01]  /*0430*/  FSETP.GEU.AND P4, PT, R17, 1.175494350822287508e-38, PT ;  /* 0x008000001100780b */ /* 0x000fe20003f8e000 */
[----:B------:R-:W-:Y:S01]  /*0440*/  FADD R6, R6, R9 ;  /* 0x0000000906067221 */ /* 0x000fe20000000000 */
[----:B------:R-:W-:Y:S01]  /*0450*/  FSEL R0, R4, 1, P2 ;  /* 0x3f80000004007808 */ /* 0x000fe20001000000 */
[----:B------:R-:W-:Y:S01]  /*0460*/  @P1 FMUL R16, R16, 0.25 ;  /* 0x3e80000010101820 */ /* 0x000fe20000400000 */
[----:B------:R-:W-:Y:S01]  /*0470*/  FADD R4, R5, R8 ;  /* 0x0000000805047221 */ /* 0x000fe20000000000 */
[----:B------:R-:W-:Y:S01]  /*0480*/  @!P3 FMUL R13, R13, 16777216 ;  /* 0x4b8000000d0db820 */ /* 0x000fe20000400000 */
[----:B------:R-:W-:Y:S01]  /*0490*/  FADD R5, R6, R11 ;  /* 0x0000000b06057221 */ /* 0x000fe20000000000 */
[----:B------:R-:W-:Y:S01]  /*04a0*/  @!P3 FMUL R16, R16, 16777216 ;  /* 0x4b8000001010b820 */ /* 0x000fe20000400000 */
[----:B------:R-:W-:-:S02]  /*04b0*/  FADD R4, R4, R7 ;  /* 0x0000000704047221 */ /* 0x000fc40000000000 */
[----:B------:R-:W0:Y:S01]  /*04c0*/  LDC.64 R6, c[0x0][0x250] ;  /* 0x00009400ff067b82 */ /* 0x000e220000000a00 */
[----:B------:R-:W-:Y:S01]  /*04d0*/  @P2 FMUL R17, R17, 0.25 ;  /* 0x3e80000011112820 */ /* 0x000fe20000400000 */
[----:B---3--:R-:W-:Y:S01]  /*04e0*/  FADD R26, R5, -R26 ;  /* 0x8000001a051a7221 */ /* 0x008fe20000000000 */
[----:B------:R-:W1:Y:S01]  /*04f0*/  MUFU.RCP R16, R16 ;  /* 0x0000001000107308 */ /* 0x000e620000001000 */
[----:B------:R-:W-:Y:S01]  /*0500*/  @!P4 FMUL R0, R0, 16777216 ;  /* 0x4b8000000000c820 */ /* 0x000fe20000400000 */
[----:B------:R-:W-:Y:S01]  /*0510*/  @!P4 FMUL R17, R17, 16777216 ;  /* 0x4b8000001111c820 */ /* 0x000fe20000400000 */
[----:B------:R-:W-:Y:S01]  /*0520*/  FADD R25, R4, -R25 ;  /* 0x8000001904197221 */ /* 0x000fe20000000000 */
[----:B------:R2:W-:Y:S04]  /*0530*/  @!P0 STG.E.64 desc[UR4][R22.64], R4 ;  /* 0x0000000416008986 */ /* 0x0005e8000c101b04 */
[----:B------:R-:W3:Y:S01]  /*0540*/  MUFU.RCP R17, R17 ;  /* 0x0000001100117308 */ /* 0x000ee20000001000 */
[----:B-1----:R-:W-:-:S04]  /*0550*/  FMUL R16, R16, R13 ;  /* 0x0000000d10107220 */ /* 0x002fc80000400000 */
[----:B------:R-:W-:Y:S01]  /*0560*/  FMUL R25, R16, R25 ;  /* 0x0000001910197220 */ /* 0x000fe20000400000 */
[----:B0-----:R-:W-:-:S04]  /*0570*/  IMAD.WIDE R6, R2, 0x4, R6 ;  /* 0x0000000402067825 */ /* 0x001fc800078e0206 */
[----:B---3--:R-:W-:Y:S01]  /*0580*/  FMUL R17, R17, R0 ;  /* 0x0000000011117220 */ /* 0x008fe20000400000 */
[----:B------:R-:W-:-:S03]  /*0590*/  FFMA R3, R25, R3, R18 ;  /* 0x0000000319037223 */ /* 0x000fc60000000012 */
[----:B------:R-:W-:Y:S02]  /*05a0*/  FMUL R26, R17, R26 ;  /* 0x0000001a111a7220 */ /* 0x000fe40000400000 */
[C---:B------:R-:W-:Y:S02]  /*05b0*/  FSETP.GEU.AND P2, PT, R3.reuse, RZ, PT ;  /* 0x000000ff0300720b */ /* 0x040fe40003f4e000 */
[----:B------:R-:W-:Y:S02]  /*05c0*/  FFMA R19, R26, R20, R19 ;  /* 0x000000141a137223 */ /* 0x000fe40000000013 */
[----:B------:R-:W-:-:S03]  /*05d0*/  FSEL R18, R3, RZ, P2 ;  /* 0x000000ff03127208 */ /* 0x000fc60001000000 */
[C---:B------:R-:W-:Y:S02]  /*05e0*/  FSETP.GEU.AND P1, PT, R19.reuse, RZ, PT ;  /* 0x000000ff1300720b */ /* 0x040fe40003f2e000 */
[----:B------:R-:W-:Y:S02]  /*05f0*/  FSETP.GTU.AND P3, PT, R18, RZ, PT ;  /* 0x000000ff1200720b */ /* 0x000fe40003f6c000 */
[----:B------:R-:W-:Y:S02]  /*0600*/  FSEL R19, R19, RZ, P1 ;  /* 0x000000ff13137208 */ /* 0x000fe40000800000 */
[----:B------:R-:W-:Y:S02]  /*0610*/  IADD3 R8, P1, R2, UR6, RZ ;  /* 0x0000000602087c10 */ /* 0x000fe4000ff3e0ff */
[----:B------:R-:W-:Y:S01]  /*0620*/  FSETP.GTU.AND P2, PT, R19, RZ, PT ;  /* 0x000000ff1300720b */ /* 0x000fe20003f4c000 */
[----:B------:R2:W-:Y:S01]  /*0630*/  @!P0 STG.E.64 desc[UR4][R6.64], R18 ;  /* 0x0000001206008986 */ /* 0x0005e2000c101b04 */
[----:B------:R-:W-:-:S02]  /*0640*/  SEL R0, RZ, 0x1, P3 ;  /* 0x00000001ff007807 */ /* 0x000fc40001800000 */
[----:B------:R-:W-:Y:S02]  /*0650*/  SEL R3, RZ, 0x100, P2 ;  /* 0x00000100ff037807 */ /* 0x000fe40001000000 */
[----:B------:R-:W-:-:S03]  /*0660*/  LEA.HI.X.SX32 R9, R2, UR7, 0x1, P1 ;  /* 0x0000000702097c11 */ /* 0x000fc600088f0eff */
[----:B------:R-:W-:Y:S01]  /*0670*/  IMAD.IADD R3, R0, 0x1, R3 ;  /* 0x0000000100037824 */ /* 0x000fe200078e0203 */
[----:B------:R-:W-:Y:S06]  /*0680*/  @P0 EXIT ;  /* 0x000000000000094d */ /* 0x000fec0003800000 */
[----:B------:R-:W-:Y:S01]  /*0690*/  STG.E.U16 desc[UR4][R8.64], R3 ;  /* 0x0000000308007986 */ /* 0x000fe2000c101504 */
[----:B------:R-:W-:Y:S05]  /*06a0*/  EXIT ;  /* 0x000000000000794d */ /* 0x000fea0003800000 */
.L_x_0:
[----:B------:R-:W-:-:S00]  /*06b0*/  BRA `(.L_x_0) ;  /* 0xfffffffc00fc7947 */ /* 0x000fc0000383ffff */
[----:B------:R-:W-:-:S00]  /*06c0*/  NOP ;  /* 0x0000000000007918 */ /* 0x000fc00000000000 */
        /* <DEDUP_REMOVED lines=11> */
.L_x_1:


//--------------------- .nv.global.init           --------------------------
	.section	.nv.global.init,"aw",@progbits
.nv.global.init:
	.type		_$_str,@object
	.size		_$_str,(_$_str_$_2 - _$_str)
_$_str:
        /*0000*/ 	.byte	0x5f, 0x5f, 0x43, 0x55, 0x44, 0x41, 0x5f, 0x46, 0x54, 0x5a, 0x00
	.type		_$_str_$_2,@object
	.size		_$_str_$_2,(.L_1 - _$_str_$_2)
_$_str_$_2:
        /*000b*/ 	.byte	0x5f, 0x5f, 0x43, 0x55, 0x44, 0x41, 0x5f, 0x50, 0x52, 0x45, 0x43, 0x5f, 0x53, 0x51, 0x52, 0x54
        /*001b*/ 	.byte	0x00
.L_1:


//--------------------- .nv.constant0.triton_poi_fused__native_batch_norm_legit_no_training_add_convolution_relu_threshold_backward_1 --------------------------
	.section	.nv.constant0.triton_poi_fused__native_batch_norm_legit_no_training_add_convolution_relu_threshold_backward_1,"a",@progbits
	.sectionflags	@""
	.align	4
.nv.constant0.triton_poi_fused__native_batch_norm_legit_no_training_add_convolution_relu_threshold_backward_1:
	.zero		612
